	.headerflags	@"EF_CUDA_TEXMODE_UNIFIED EF_CUDA_64BIT_ADDRESS EF_CUDA_ACCELERATORS EF_CUDA_SM90 EF_CUDA_VIRTUAL_SM(EF_CUDA_SM90)"
	.elftype	@"ET_EXEC"


//--------------------- .nv.info                  --------------------------
	.section	.nv.info,"",@"SHT_CUDA_INFO"
	.align	4


	//----- nvinfo : EIATTR_REGCOUNT
	.align		4
        /*0000*/ 	.byte	0x04, 0x2f
        /*0002*/ 	.short	(.L_3 - .L_2)
	.align		4
.L_2:
        /*0004*/ 	.word	index@(triton_poi_fused__native_batch_norm_legit_no_training_convolution_relu_22)
        /*0008*/ 	.word	0x00000013


	//----- nvinfo : EIATTR_MIN_STACK_SIZE
	.align		4
.L_3:
        /*000c*/ 	.byte	0x04, 0x12
        /*000e*/ 	.short	(.L_5 - .L_4)
	.align		4
.L_4:
        /*0010*/ 	.word	index@(triton_poi_fused__native_batch_norm_legit_no_training_convolution_relu_22)
        /*0014*/ 	.word	0x00000000


	//----- nvinfo : EIATTR_FRAME_SIZE
	.align		4
.L_5:
        /*0018*/ 	.byte	0x04, 0x11
        /*001a*/ 	.short	(.L_7 - .L_6)
	.align		4
.L_6:
        /*001c*/ 	.word	index@(triton_poi_fused__native_batch_norm_legit_no_training_convolution_relu_22)
        /*0020*/ 	.word	0x00000000


	//----- nvinfo : EIATTR_MIN_STACK_SIZE
	.align		4
.L_7:
        /*0024*/ 	.byte	0x04, 0x12
        /*0026*/ 	.short	(.L_9 - .L_8)
	.align		4
.L_8:
        /*0028*/ 	.word	index@(triton_poi_fused__native_batch_norm_legit_no_training_convolution_relu_22)
        /*002c*/ 	.word	0x00000000
.L_9:


//--------------------- .nv.info.triton_poi_fused__native_batch_norm_legit_no_training_convolution_relu_22 --------------------------
	.section	.nv.info.triton_poi_fused__native_batch_norm_legit_no_training_convolution_relu_22,"",@"SHT_CUDA_INFO"
	.sectionflags	@""
	.align	4


	//----- nvinfo : EIATTR_CUDA_API_VERSION
	.align		4
        /*0000*/ 	.byte	0x04, 0x37
        /*0002*/ 	.short	(.L_11 - .L_10)
.L_10:
        /*0004*/ 	.word	0x0000007c


	//----- nvinfo : EIATTR_KPARAM_INFO
	.align		4
.L_11:
        /*0008*/ 	.byte	0x04, 0x17
        /*000a*/ 	.short	(.L_13 - .L_12)
.L_12:
        /*000c*/ 	.word	0x00000000
        /*0010*/ 	.short	0x0007
        /*0012*/ 	.short	0x0038
        /*0014*/ 	.byte	0x00, 0xf0, 0x11, 0x00


	//----- nvinfo : EIATTR_KPARAM_INFO
	.align		4
.L_13:
        /*0018*/ 	.byte	0x04, 0x17
        /*001a*/ 	.short	(.L_15 - .L_14)
.L_14:
        /*001c*/ 	.word	0x00000000
        /*0020*/ 	.short	0x0006
        /*0022*/ 	.short	0x0030
        /*0024*/ 	.byte	0x00, 0xf4, 0x21, 0x00


	//----- nvinfo : EIATTR_KPARAM_INFO
	.align		4
.L_15:
        /*0028*/ 	.byte	0x04, 0x17
        /*002a*/ 	.short	(.L_17 - .L_16)
.L_16:
        /*002c*/ 	.word	0x00000000
        /*0030*/ 	.short	0x0005
        /*0032*/ 	.short	0x0028
        /*0034*/ 	.byte	0x00, 0xf4, 0x21, 0x00


	//----- nvinfo : EIATTR_KPARAM_INFO
	.align		4
.L_17:
        /*0038*/ 	.byte	0x04, 0x17
        /*003a*/ 	.short	(.L_19 - .L_18)
.L_18:
        /*003c*/ 	.word	0x00000000
        /*0040*/ 	.short	0x0004
        /*0042*/ 	.short	0x0020
        /*0044*/ 	.byte	0x00, 0xf4, 0x21, 0x00


	//----- nvinfo : EIATTR_KPARAM_INFO
	.align		4
.L_19:
        /*0048*/ 	.byte	0x04, 0x17
        /*004a*/ 	.short	(.L_21 - .L_20)
.L_20:
        /*004c*/ 	.word	0x00000000
        /*0050*/ 	.short	0x0003
        /*0052*/ 	.short	0x0018
        /*0054*/ 	.byte	0x00, 0xf4, 0x21, 0x00


	//----- nvinfo : EIATTR_KPARAM_INFO
	.align		4
.L_21:
        /*0058*/ 	.byte	0x04, 0x17
        /*005a*/ 	.short	(.L_23 - .L_22)
.L_22:
        /*005c*/ 	.word	0x00000000
        /*0060*/ 	.short	0x0002
        /*0062*/ 	.short	0x0010
        /*0064*/ 	.byte	0x00, 0xf4, 0x21, 0x00


	//----- nvinfo : EIATTR_KPARAM_INFO
	.align		4
.L_23:
        /*0068*/ 	.byte	0x04, 0x17
        /*006a*/ 	.short	(.L_25 - .L_24)
.L_24:
        /*006c*/ 	.word	0x00000000
        /*0070*/ 	.short	0x0001
        /*0072*/ 	.short	0x0008
        /*0074*/ 	.byte	0x00, 0xf4, 0x21, 0x00


	//----- nvinfo : EIATTR_KPARAM_INFO
	.align		4
.L_25:
        /*0078*/ 	.byte	0x04, 0x17
        /*007a*/ 	.short	(.L_27 - .L_26)
.L_26:
        /*007c*/ 	.word	0x00000000
        /*0080*/ 	.short	0x0000
        /*0082*/ 	.short	0x0000
        /*0084*/ 	.byte	0x00, 0xf4, 0x21, 0x00


	//----- nvinfo : EIATTR_SPARSE_MMA_MASK
	.align		4
.L_27:
        /*0088*/ 	.byte	0x03, 0x50
        /*008a*/ 	.short	0x0000


	//----- nvinfo : EIATTR_MAXREG_COUNT
	.align		4
        /*008c*/ 	.byte	0x03, 0x1b
        /*008e*/ 	.short	0x00ff


	//----- nvinfo : EIATTR_EXIT_INSTR_OFFSETS
	.align		4
        /*0090*/ 	.byte	0x04, 0x1c
        /*0092*/ 	.short	(.L_29 - .L_28)


	//   ....[0]....
.L_28:
        /*0094*/ 	.word	0x00000340


	//----- nvinfo : EIATTR_REQNTID
	.align		4
.L_29:
        /*0098*/ 	.byte	0x04, 0x10
        /*009a*/ 	.short	(.L_31 - .L_30)
.L_30:
        /*009c*/ 	.word	0x00000080
        /*00a0*/ 	.word	0x00000001
        /*00a4*/ 	.word	0x00000001


	//----- nvinfo : EIATTR_CBANK_PARAM_SIZE
	.align		4
.L_31:
        /*00a8*/ 	.byte	0x03, 0x19
        /*00aa*/ 	.short	0x003c


	//----- nvinfo : EIATTR_PARAM_CBANK
	.align		4
        /*00ac*/ 	.byte	0x04, 0x0a
        /*00ae*/ 	.short	(.L_33 - .L_32)
	.align		4
.L_32:
        /*00b0*/ 	.word	index@(.nv.constant0.triton_poi_fused__native_batch_norm_legit_no_training_convolution_relu_22)
        /*00b4*/ 	.short	0x0210
        /*00b6*/ 	.short	0x003c


	//----- nvinfo : EIATTR_SW_WAR
	.align		4
.L_33:
        /*00b8*/ 	.byte	0x04, 0x36
        /*00ba*/ 	.short	(.L_35 - .L_34)
.L_34:
        /*00bc*/ 	.word	0x00000008
.L_35:


//--------------------- .nv.callgraph             --------------------------
	.section	.nv.callgraph,"",@"SHT_CUDA_CALLGRAPH"
	.align	4
	.sectionentsize	8
	.align		4
        /*0000*/ 	.word	0x00000000
	.align		4
        /*0004*/ 	.word	0xffffffff
	.align		4
        /*0008*/ 	.word	0x00000000
	.align		4
        /*000c*/ 	.word	0xfffffffe
	.align		4
        /*0010*/ 	.word	0x00000000
	.align		4
        /*0014*/ 	.word	0xfffffffd
	.align		4
        /*0018*/ 	.word	0x00000000
	.align		4
        /*001c*/ 	.word	0xfffffffc


//--------------------- .nv.constant4             --------------------------
	.section	.nv.constant4,"a",@progbits
	.align	8
	.align		8
.nv.constant4:
        /*0000*/ 	.dword	_$_str
	.align		8
        /*0008*/ 	.dword	_$_str_$_2


//--------------------- .text.triton_poi_fused__native_batch_norm_legit_no_training_convolution_relu_22 --------------------------
	.section	.text.triton_poi_fused__native_batch_norm_legit_no_training_convolution_relu_22,"ax",@progbits
	.align	128
        .global         triton_poi_fused__native_batch_norm_legit_no_training_convolution_relu_22
        .type           triton_poi_fused__native_batch_norm_legit_no_training_convolution_relu_22,@function
        .size           triton_poi_fused__native_batch_norm_legit_no_training_convolution_relu_22,(.L_x_1 - triton_poi_fused__native_batch_norm_legit_no_training_convolution_relu_22)
        .other          triton_poi_fused__native_batch_norm_legit_no_training_convolution_relu_22,@"STO_CUDA_ENTRY STV_DEFAULT"
triton_poi_fused__native_batch_norm_legit_no_training_convolution_relu_22:
.text.triton_poi_fused__native_batch_norm_legit_no_training_convolution_relu_22:
[----:B------:R-:W-:Y:S01]  /*0000*/  LDC R1, c[0x0][0x28] ;  /* 0x00000a00ff017b82 */ /* 0x000fe20000000800 */
[----:B------:R-:W1:Y:S07]  /*0010*/  S2R R0, SR_TID.X ;  /* 0x0000000000007919 */ /* 0x000e6e0000002100 */
[----:B------:R-:W2:Y:S01]  /*0020*/  LDC.64 R10, c[0x0][0x228] ;  /* 0x00008a00ff0a7b82 */ /* 0x000ea20000000a00 */
[----:B------:R-:W-:Y:S01]  /*0030*/  ULDC.64 UR4, c[0x0][0x208] ;  /* 0x0000820000047ab9 */ /* 0x000fe20000000a00 */
[----:B------:R-:W3:Y:S06]  /*0040*/  S2R R3, SR_CTAID.X ;  /* 0x0000000000037919 */ /* 0x000eec0000002500 */
[----:B------:R-:W4:Y:S08]  /*0050*/  LDC.64 R6, c[0x0][0x218] ;  /* 0x00008600ff067b82 */ /* 0x000f300000000a00 */
[----:B------:R-:W5:Y:S08]  /*0060*/  LDC.64 R8, c[0x0][0x220] ;  /* 0x00008800ff087b82 */ /* 0x000f700000000a00 */
[----:B------:R-:W5:Y:S01]  /*0070*/  LDC.64 R12, c[0x0][0x230] ;  /* 0x00008c00ff0c7b82 */ /* 0x000f620000000a00 */
[----:B-1----:R-:W-:-:S07]  /*0080*/  LOP3.LUT R0, R0, 0x7f, RZ, 0xc0, !PT ;  /* 0x0000007f00007812 */ /* 0x002fce00078ec0ff */
[----:B------:R-:W1:Y:S01]  /*0090*/  LDC.64 R4, c[0x0][0x238] ;  /* 0x00008e00ff047b82 */ /* 0x000e620000000a00 */
[----:B---3--:R-:W-:Y:S02]  /*00a0*/  SHF.R.S32.HI R2, RZ, 0x18, R3 ;  /* 0x00000018ff027819 */ /* 0x008fe40000011403 */
[----:B------:R-:W-:Y:S02]  /*00b0*/  LEA R0, R3, R0, 0x7 ;  /* 0x0000000003007211 */ /* 0x000fe400078e38ff */
[----:B------:R-:W-:-:S04]  /*00c0*/  SGXT R3, R2, 0x1 ;  /* 0x000000010203781a */ /* 0x000fc80000000200 */
[----:B------:R-:W-:-:S04]  /*00d0*/  LEA.HI R3, R3, R0, RZ, 0x6 ;  /* 0x0000000003037211 */ /* 0x000fc800078f30ff */
[----:B------:R-:W-:-:S04]  /*00e0*/  SHF.R.S32.HI R3, RZ, 0x6, R3 ;  /* 0x00000006ff037819 */ /* 0x000fc80000011403 */
[----:B------:R-:W-:-:S04]  /*00f0*/  LEA.HI R2, R3, R3, RZ, 0x7 ;  /* 0x0000000303027211 */ /* 0x000fc800078f38ff */
[----:B------:R-:W-:-:S04]  /*0100*/  LOP3.LUT R2, R2, 0xffffff80, RZ, 0xc0, !PT ;  /* 0xffffff8002027812 */ /* 0x000fc800078ec0ff */
[----:B------:R-:W-:Y:S02]  /*0110*/  IADD3 R15, R3, -R2, RZ ;  /* 0x80000002030f7210 */ /* 0x000fe40007ffe0ff */
[----:B------:R-:W3:Y:S03]  /*0120*/  LDC.64 R2, c[0x0][0x210] ;  /* 0x00008400ff027b82 */ /* 0x000ee60000000a00 */
[----:B--2---:R-:W-:-:S05]  /*0130*/  IMAD.WIDE R10, R15, 0x4, R10 ;  /* 0x000000040f0a7825 */ /* 0x004fca00078e020a */
[----:B------:R2:W2:Y:S01]  /*0140*/  LDG.E.EL R16, desc[UR4][R10.64] ;  /* 0x000000040a107981 */ /* 0x0004a2000c2e1900 */
[----:B----4-:R-:W-:-:S04]  /*0150*/  IMAD.WIDE R6, R15, 0x4, R6 ;  /* 0x000000040f067825 */ /* 0x010fc800078e0206 */
[C---:B-----5:R-:W-:Y:S02]  /*0160*/  IMAD.WIDE R8, R15.reuse, 0x4, R8 ;  /* 0x000000040f087825 */ /* 0x060fe400078e0208 */
[----:B------:R4:W5:Y:S02]  /*0170*/  LDG.E.EL R7, desc[UR4][R6.64] ;  /* 0x0000000406077981 */ /* 0x000964000c2e1900 */
[----:B---3--:R-:W-:Y:S02]  /*0180*/  IMAD.WIDE R2, R0, 0x4, R2 ;  /* 0x0000000400027825 */ /* 0x008fe400078e0202 */
[----:B------:R-:W3:Y:S04]  /*0190*/  LDG.E.EL R8, desc[UR4][R8.64] ;  /* 0x0000000408087981 */ /* 0x000ee8000c2e1900 */
[----:B------:R-:W5:Y:S01]  /*01a0*/  LDG.E R14, desc[UR4][R2.64] ;  /* 0x00000004020e7981 */ /* 0x000f62000c1e1900 */
[----:B0-2---:R-:W-:-:S04]  /*01b0*/  IMAD.WIDE R10, R15, 0x4, R12 ;  /* 0x000000040f0a7825 */ /* 0x005fc800078e020c */
[----:B-1----:R-:W-:Y:S02]  /*01c0*/  IMAD.WIDE R12, R15, 0x4, R4 ;  /* 0x000000040f0c7825 */ /* 0x002fe400078e0204 */
[----:B------:R-:W2:Y:S01]  /*01d0*/  LDG.E.EL R10, desc[UR4][R10.64] ;  /* 0x000000040a0a7981 */ /* 0x000ea2000c2e1900 */
[----:B----4-:R-:W-:Y:S01]  /*01e0*/  HFMA2.MMA R6, -RZ, RZ, 1.625, 0 ;  /* 0x3e800000ff067435 */ /* 0x010fe200000001ff */
[----:B------:R-:W0:Y:S02]  /*01f0*/  LDC.64 R4, c[0x0][0x240] ;  /* 0x00009000ff047b82 */ /* 0x000e240000000a00 */
[----:B------:R-:W2:Y:S01]  /*0200*/  LDG.E.EL R13, desc[UR4][R12.64] ;  /* 0x000000040c0d7981 */ /* 0x000ea2000c2e1900 */
[----:B0-----:R-:W-:-:S04]  /*0210*/  IMAD.WIDE R4, R0, 0x4, R4 ;  /* 0x0000000400047825 */ /* 0x001fc800078e0204 */
[----:B------:R-:W-:-:S04]  /*0220*/  FADD R16, R16, 9.9999997473787516356e-06 ;  /* 0x3727c5ac10107421 */ /* 0x000fc80000000000 */
[----:B------:R-:W0:Y:S02]  /*0230*/  MUFU.SQRT R15, R16 ;  /* 0x00000010000f7308 */ /* 0x000e240000002000 */
[C---:B0-----:R-:W-:Y:S02]  /*0240*/  FSETP.GT.AND P0, PT, R15.reuse, 8.50705917302346158658e+37, PT ;  /* 0x7e8000000f00780b */ /* 0x041fe40003f04000 */
[----:B------:R-:W-:-:S11]  /*0250*/  FSETP.GEU.AND P1, PT, R15, 1.175494350822287508e-38, PT ;  /* 0x008000000f00780b */ /* 0x000fd60003f2e000 */
[----:B------:R-:W-:-:S04]  /*0260*/  @P0 FMUL R15, R15, 0.25 ;  /* 0x3e8000000f0f0820 */ /* 0x000fc80000400000 */
[----:B------:R-:W-:-:S06]  /*0270*/  @!P1 FMUL R15, R15, 16777216 ;  /* 0x4b8000000f0f9820 */ /* 0x000fcc0000400000 */
[----:B------:R-:W0:Y:S01]  /*0280*/  MUFU.RCP R15, R15 ;  /* 0x0000000f000f7308 */ /* 0x000e220000001000 */
[----:B------:R-:W-:Y:S01]  /*0290*/  FSEL R6, R6, 1, P0 ;  /* 0x3f80000006067808 */ /* 0x000fe20000000000 */
[----:B-----5:R-:W-:-:S04]  /*02a0*/  FADD R7, R14, R7 ;  /* 0x000000070e077221 */ /* 0x020fc80000000000 */
[----:B------:R-:W-:Y:S01]  /*02b0*/  @!P1 FMUL R6, R6, 16777216 ;  /* 0x4b80000006069820 */ /* 0x000fe20000400000 */
[----:B---3--:R-:W-:-:S03]  /*02c0*/  FADD R8, -R8, R7 ;  /* 0x0000000708087221 */ /* 0x008fc60000000100 */
[----:B0-----:R-:W-:-:S04]  /*02d0*/  FMUL R9, R15, R6 ;  /* 0x000000060f097220 */ /* 0x001fc80000400000 */
[----:B------:R-:W-:-:S04]  /*02e0*/  FMUL R8, R8, R9 ;  /* 0x0000000908087220 */ /* 0x000fc80000400000 */
[----:B--2---:R-:W-:-:S05]  /*02f0*/  FFMA R8, R10, R8, R13 ;  /* 0x000000080a087223 */ /* 0x004fca000000000d */
[----:B------:R-:W-:-:S04]  /*0300*/  FSETP.GEU.AND P0, PT, R8, RZ, PT ;  /* 0x000000ff0800720b */ /* 0x000fc80003f0e000 */
[----:B------:R-:W-:Y:S01]  /*0310*/  FSEL R9, R8, RZ, P0 ;  /* 0x000000ff08097208 */ /* 0x000fe20000000000 */
[----:B------:R-:W-:Y:S04]  /*0320*/  STG.E desc[UR4][R2.64], R7 ;  /* 0x0000000702007986 */ /* 0x000fe8000c101904 */
[----:B------:R-:W-:Y:S01]  /*0330*/  STG.E desc[UR4][R4.64], R9 ;  /* 0x0000000904007986 */ /* 0x000fe2000c101904 */
[----:B------:R-:W-:Y:S05]  /*0340*/  EXIT ;  /* 0x000000000000794d */ /* 0x000fea0003800000 */
.L_x_0:
[----:B------:R-:W-:-:S00]  /*0350*/  BRA `(.L_x_0) ;  /* 0xfffffffc00fc7947 */ /* 0x000fc0000383ffff */
[----:B------:R-:W-:-:S00]  /*0360*/  NOP ;  /* 0x0000000000007918 */ /* 0x000fc00000000000 */
        /* <DEDUP_REMOVED lines=9> */
.L_x_1:


//--------------------- .nv.global.init           --------------------------
	.section	.nv.global.init,"aw",@progbits
.nv.global.init:
	.type		_$_str,@object
	.size		_$_str,(_$_str_$_2 - _$_str)
_$_str:
        /*0000*/ 	.byte	0x5f, 0x5f, 0x43, 0x55, 0x44, 0x41, 0x5f, 0x46, 0x54, 0x5a, 0x00
	.type		_$_str_$_2,@object
	.size		_$_str_$_2,(.L_1 - _$_str_$_2)
_$_str_$_2:
        /*000b*/ 	.byte	0x5f, 0x5f, 0x43, 0x55, 0x44, 0x41, 0x5f, 0x50, 0x52, 0x45, 0x43, 0x5f, 0x53, 0x51, 0x52, 0x54
        /*001b*/ 	.byte	0x00
.L_1:


//--------------------- .nv.constant0.triton_poi_fused__native_batch_norm_legit_no_training_convolution_relu_22 --------------------------
	.section	.nv.constant0.triton_poi_fused__native_batch_norm_legit_no_training_convolution_relu_22,"a",@progbits
	.sectionflags	@""
	.align	4
.nv.constant0.triton_poi_fused__native_batch_norm_legit_no_training_convolution_relu_22:
	.zero		588
